	.version 1.4
	.target sm_10, map_f64_to_f32
	// compiled with /usr/local/stow/cuda-2.3/open64/lib//be
	// nvopencc 2.3 built on 2009-07-30

	//-----------------------------------------------------------
	// Compiling /tmp/tmpxft_0000596a_00000000-7_matrixMul_kernel.cpp3.i (/tmp/ccBI#.ueCxeG)
	//-----------------------------------------------------------

	//-----------------------------------------------------------
	// Options:
	//-----------------------------------------------------------
	//  Target:ptx, ISA:sm_10, Endian:little, Pointer Size:64
	//  -O3	(Optimization level)
	//  -g0	(Debug level)
	//  -m2	(Report advisories)
	//-----------------------------------------------------------

	.file	1	"<command-line>"
	.file	2	"/tmp/tmpxft_0000596a_00000000-6_matrixMul_kernel.cudafe2.gpu"
	.file	3	"/usr/lib/gcc/x86_64-linux-gnu/4.4.4/include/stddef.h"
	.file	4	"/usr/local/include/crt/device_runtime.h"
	.file	5	"/usr/local/include/host_defines.h"
	.file	6	"/usr/local/include/builtin_types.h"
	.file	7	"/usr/local/include/device_types.h"
	.file	8	"/usr/local/include/driver_types.h"
	.file	9	"/usr/local/include/texture_types.h"
	.file	10	"/usr/local/include/vector_types.h"
	.file	11	"/usr/local/include/device_launch_parameters.h"
	.file	12	"/usr/local/include/crt/storage_class.h"
	.file	13	"/usr/include/bits/types.h"
	.file	14	"/usr/include/time.h"
	.file	15	"matrixMul_kernel.cu"
	.file	16	"/usr/local/include/common_functions.h"
	.file	17	"/usr/local/include/crt/func_macro.h"
	.file	18	"/usr/local/include/math_functions.h"
	.file	19	"/usr/local/include/device_functions.h"
	.file	20	"/usr/local/include/math_constants.h"
	.file	21	"/usr/local/include/sm_11_atomic_functions.h"
	.file	22	"/usr/local/include/sm_12_atomic_functions.h"
	.file	23	"/usr/local/include/sm_13_double_functions.h"
	.file	24	"/usr/local/include/common_types.h"
	.file	25	"/usr/local/include/texture_fetch_functions.h"
	.file	26	"/usr/local/include/math_functions_dbl_ptx1.h"


	.entry matrixMul (
		.param .u64 __cudaparm_matrixMul_C,
		.param .u64 __cudaparm_matrixMul_A,
		.param .u64 __cudaparm_matrixMul_B,
		.param .s32 __cudaparm_matrixMul_N)
	{
	.reg .u16 %rh<6>;
	.reg .u32 %r<23>;
	.reg .u64 %rd<16>;
	.reg .pred %p<4>;
	.loc	15	9	0
$LBB1_matrixMul:
	cvt.u32.u16 	%r1, %tid.x;
	cvt.u32.u16 	%r2, %tid.y;
	mov.u16 	%rh1, %ntid.x;
	mov.u16 	%rh2, %ctaid.x;
	mov.u16 	%rh3, %ntid.y;
	mov.u16 	%rh4, %ctaid.y;
	ld.param.s32 	%r3, [__cudaparm_matrixMul_N];
	mov.u32 	%r4, 0;
	setp.le.s32 	%p1, %r3, %r4;
	mov.s32 	%r5, 0;
	@%p1 bra 	$Lt_0_2306;
	mov.s32 	%r6, %r3;
	mul.wide.u16 	%r7, %rh3, %rh4;
	mul.wide.u16 	%r8, %rh1, %rh2;
	add.u32 	%r9, %r7, %r2;
	add.u32 	%r10, %r8, %r1;
	mul.lo.s32 	%r11, %r3, %r9;
	mov.s32 	%r12, %r11;
	add.s32 	%r13, %r11, %r3;
	cvt.s64.s32 	%rd1, %r3;
	mul.lo.u64 	%rd2, %rd1, 4;
	ld.param.u64 	%rd3, [__cudaparm_matrixMul_B];
	cvt.s64.s32 	%rd4, %r10;
	mul.lo.u64 	%rd5, %rd4, 4;
	add.u64 	%rd6, %rd3, %rd5;
	ld.param.u64 	%rd7, [__cudaparm_matrixMul_A];
	cvt.s64.s32 	%rd8, %r11;
	mul.lo.u64 	%rd9, %rd8, 4;
	add.u64 	%rd10, %rd7, %rd9;
	mov.s32 	%r14, %r6;
$Lt_0_1794:
 //<loop> Loop body line 9, nesting depth: 1, estimated iterations: unknown
	.loc	15	17	0
	ld.global.s32 	%r15, [%rd6+0];
	ld.global.s32 	%r16, [%rd10+0];
	mul.lo.s32 	%r17, %r15, %r16;
	add.s32 	%r5, %r5, %r17;
	add.s32 	%r12, %r12, 1;
	add.u64 	%rd10, %rd10, 4;
	add.u64 	%rd6, %rd2, %rd6;
	setp.ne.s32 	%p2, %r12, %r13;
	@%p2 bra 	$Lt_0_1794;
	bra.uni 	$Lt_0_1282;
$Lt_0_2306:
	mul.wide.u16 	%r18, %rh3, %rh4;
	mul.wide.u16 	%r19, %rh1, %rh2;
	add.u32 	%r20, %r18, %r2;
	add.u32 	%r10, %r19, %r1;
	mul.lo.s32 	%r11, %r3, %r20;
$Lt_0_1282:
	.loc	15	18	0
	ld.param.u64 	%rd11, [__cudaparm_matrixMul_C];
	add.s32 	%r21, %r11, %r10;
	cvt.s64.s32 	%rd12, %r21;
	mul.lo.u64 	%rd13, %rd12, 4;
	add.u64 	%rd14, %rd11, %rd13;
	st.global.s32 	[%rd14+0], %r5;
	.loc	15	19	0
	exit;
$LDWend_matrixMul:
	} // matrixMul



// ===== COMPILED SASS (sm_100) =====

	.target	sm_100

	.elftype	@"ET_EXEC"


//--------------------- .note.nv.tkinfo           --------------------------
	.section	.note.nv.tkinfo,"",@"SHT_NOTE"
	.sectionflags	@"SHF_NOTE_NV_TKINFO"
	.tkinfo
        /*0018*/ 	.word	0x00000002
        /*0030*/ 	.string	""
        /*0030*/ 	.string	"ptxas"
        /*0030*/ 	.string	"Cuda compilation tools, release 13.0, V13.0.88"
        /*0030*/ 	.string	"Build cuda_13.0.r13.0/compiler.36424714_0"
        /*0030*/ 	.string	"-arch sm_100 "



//--------------------- .note.nv.cuinfo           --------------------------
	.section	.note.nv.cuinfo,"",@"SHT_NOTE"
	.sectionflags	@"SHF_NOTE_NV_CUINFO"
        /*0018*/ 	.short	0x0002
        /*001a*/ 	.short	0x000a
        /*001c*/ 	.short	0x0082
	.zero		2


//--------------------- .nv.info                  --------------------------
	.section	.nv.info,"",@"SHT_CUDA_INFO"
	.align	4


	//----- nvinfo : EIATTR_REGCOUNT
	.align		4
        /*0000*/ 	.byte	0x04, 0x2f
        /*0002*/ 	.short	(.L_1 - .L_0)
	.align		4
.L_0:
        /*0004*/ 	.word	index@(matrixMul)
        /*0008*/ 	.word	0x0000001b


	//----- nvinfo : EIATTR_FRAME_SIZE
	.align		4
.L_1:
        /*000c*/ 	.byte	0x04, 0x11
        /*000e*/ 	.short	(.L_3 - .L_2)
	.align		4
.L_2:
        /*0010*/ 	.word	index@(matrixMul)
        /*0014*/ 	.word	0x00000000


	//----- nvinfo : EIATTR_MIN_STACK_SIZE
	.align		4
.L_3:
        /*0018*/ 	.byte	0x04, 0x12
        /*001a*/ 	.short	(.L_5 - .L_4)
	.align		4
.L_4:
        /*001c*/ 	.word	index@(matrixMul)
        /*0020*/ 	.word	0x00000000
.L_5:


//--------------------- .nv.compat                --------------------------
	.section	.nv.compat,"",@"SHT_CUDA_COMPAT_INFO"
	.align	4
        /*0000*/ 	.byte	0x02, 0x09, 0x00, 0x00, 0x02, 0x02, 0x01, 0x00, 0x02, 0x05, 0x05, 0x00, 0x03, 0x07, 0x01, 0x01
        /*0010*/ 	.byte	0x02, 0x03, 0x00, 0x00, 0x02, 0x06, 0x01, 0x00, 0x04, 0x0b, 0x08, 0x00, 0x09, 0x00, 0x00, 0x00
        /*0020*/ 	.byte	0x00, 0x00, 0x00, 0x00


//--------------------- .nv.info.matrixMul        --------------------------
	.section	.nv.info.matrixMul,"",@"SHT_CUDA_INFO"
	.sectionflags	@""
	.align	4


	//----- nvinfo : EIATTR_CUDA_API_VERSION
	.align		4
        /*0000*/ 	.byte	0x04, 0x37
        /*0002*/ 	.short	(.L_7 - .L_6)
.L_6:
        /*0004*/ 	.word	0x00000082


	//----- nvinfo : EIATTR_KPARAM_INFO
	.align		4
.L_7:
        /*0008*/ 	.byte	0x04, 0x17
        /*000a*/ 	.short	(.L_9 - .L_8)
.L_8:
        /*000c*/ 	.word	0x00000000
        /*0010*/ 	.short	0x0003
        /*0012*/ 	.short	0x0018
        /*0014*/ 	.byte	0x00, 0xf0, 0x11, 0x00


	//----- nvinfo : EIATTR_KPARAM_INFO
	.align		4
.L_9:
        /*0018*/ 	.byte	0x04, 0x17
        /*001a*/ 	.short	(.L_11 - .L_10)
.L_10:
        /*001c*/ 	.word	0x00000000
        /*0020*/ 	.short	0x0002
        /*0022*/ 	.short	0x0010
        /*0024*/ 	.byte	0x00, 0xf0, 0x21, 0x00


	//----- nvinfo : EIATTR_KPARAM_INFO
	.align		4
.L_11:
        /*0028*/ 	.byte	0x04, 0x17
        /*002a*/ 	.short	(.L_13 - .L_12)
.L_12:
        /*002c*/ 	.word	0x00000000
        /*0030*/ 	.short	0x0001
        /*0032*/ 	.short	0x0008
        /*0034*/ 	.byte	0x00, 0xf0, 0x21, 0x00


	//----- nvinfo : EIATTR_KPARAM_INFO
	.align		4
.L_13:
        /*0038*/ 	.byte	0x04, 0x17
        /*003a*/ 	.short	(.L_15 - .L_14)
.L_14:
        /*003c*/ 	.word	0x00000000
        /*0040*/ 	.short	0x0000
        /*0042*/ 	.short	0x0000
        /*0044*/ 	.byte	0x00, 0xf0, 0x21, 0x00


	//----- nvinfo : EIATTR_SPARSE_MMA_MASK
	.align		4
.L_15:
        /*0048*/ 	.byte	0x03, 0x50
        /*004a*/ 	.short	0x0000


	//----- nvinfo : EIATTR_MAXREG_COUNT
	.align		4
        /*004c*/ 	.byte	0x03, 0x1b
        /*004e*/ 	.short	0x00ff


	//----- nvinfo : EIATTR_MERCURY_ISA_VERSION
	.align		4
        /*0050*/ 	.byte	0x03, 0x5f
        /*0052*/ 	.short	0x0101


	//----- nvinfo : EIATTR_VRC_CTA_INIT_COUNT
	.align		4
        /*0054*/ 	.byte	0x02, 0x4a
	.zero		1
	.zero		1


	//----- nvinfo : EIATTR_EXIT_INSTR_OFFSETS
	.align		4
        /*0058*/ 	.byte	0x04, 0x1c
        /*005a*/ 	.short	(.L_17 - .L_16)


	//   ....[0]....
.L_16:
        /*005c*/ 	.word	0x000007e0


	//----- nvinfo : EIATTR_CRS_STACK_SIZE
	.align		4
.L_17:
        /*0060*/ 	.byte	0x04, 0x1e
        /*0062*/ 	.short	(.L_19 - .L_18)
.L_18:
        /*0064*/ 	.word	0x00000000


	//----- nvinfo : EIATTR_CBANK_PARAM_SIZE
	.align		4
.L_19:
        /*0068*/ 	.byte	0x03, 0x19
        /*006a*/ 	.short	0x001c


	//----- nvinfo : EIATTR_PARAM_CBANK
	.align		4
        /*006c*/ 	.byte	0x04, 0x0a
        /*006e*/ 	.short	(.L_21 - .L_20)
	.align		4
.L_20:
        /*0070*/ 	.word	index@(.nv.constant0.matrixMul)
        /*0074*/ 	.short	0x0380
        /*0076*/ 	.short	0x001c


	//----- nvinfo : EIATTR_SW_WAR
	.align		4
.L_21:
        /*0078*/ 	.byte	0x04, 0x36
        /*007a*/ 	.short	(.L_23 - .L_22)
.L_22:
        /*007c*/ 	.word	0x00000008
.L_23:


//--------------------- .nv.callgraph             --------------------------
	.section	.nv.callgraph,"",@"SHT_CUDA_CALLGRAPH"
	.align	4
	.sectionentsize	8
	.align		4
        /*0000*/ 	.word	0x00000000
	.align		4
        /*0004*/ 	.word	0xffffffff
	.align		4
        /*0008*/ 	.word	0x00000000
	.align		4
        /*000c*/ 	.word	0xfffffffe
	.align		4
        /*0010*/ 	.word	0x00000000
	.align		4
        /*0014*/ 	.word	0xfffffffd
	.align		4
        /*0018*/ 	.word	0x00000000
	.align		4
        /*001c*/ 	.word	0xfffffffc


//--------------------- .text.matrixMul           --------------------------
	.section	.text.matrixMul,"ax",@progbits
	.align	128
.text.matrixMul:
        .type           matrixMul,@function
        .size           matrixMul,(.L_x_12 - matrixMul)
        .other          matrixMul,@"STO_CUDA_ENTRY STV_DEFAULT"
matrixMul:
[----:B------:R-:W-:Y:S08]  /*0000*/  LDC R1, c[0x0][0x37c] ;  /* 0x0000df00ff017b82 */ /* 0x000ff00000000800 */
[----:B------:R-:W0:Y:S01]  /*0010*/  LDC R11, c[0x0][0x398] ;  /* 0x0000e600ff0b7b82 */ /* 0x000e220000000800 */
[----:B------:R-:W1:Y:S01]  /*0020*/  S2R R0, SR_TID.X ;  /* 0x0000000000007919 */ /* 0x000e620000002100 */
[----:B------:R-:W2:Y:S01]  /*0030*/  LDCU UR5, c[0x0][0x360] ;  /* 0x00006c00ff0577ac */ /* 0x000ea20008000800 */
[----:B------:R-:W-:Y:S01]  /*0040*/  IMAD.MOV.U32 R14, RZ, RZ, RZ ;  /* 0x000000ffff0e7224 */ /* 0x000fe200078e00ff */
[----:B------:R-:W3:Y:S01]  /*0050*/  S2R R6, SR_TID.Y ;  /* 0x0000000000067919 */ /* 0x000ee20000002200 */
[----:B------:R-:W4:Y:S01]  /*0060*/  LDCU.64 UR6, c[0x0][0x358] ;  /* 0x00006b00ff0677ac */ /* 0x000f220008000a00 */
[----:B------:R-:W0:Y:S01]  /*0070*/  S2R R9, SR_CTAID.X ;  /* 0x0000000000097919 */ /* 0x000e220000002500 */
[----:B------:R-:W0:Y:S01]  /*0080*/  LDCU UR4, c[0x0][0x364] ;  /* 0x00006c80ff0477ac */ /* 0x000e220008000800 */
[----:B------:R-:W0:Y:S02]  /*0090*/  S2R R7, SR_CTAID.Y ;  /* 0x0000000000077919 */ /* 0x000e240000002600 */
[----:B0-----:R-:W-:-:S02]  /*00a0*/  ISETP.GT.AND P0, PT, R11, RZ, PT ;  /* 0x000000ff0b00720c */ /* 0x001fc40003f04270 */
[----:B-1----:R-:W-:Y:S02]  /*00b0*/  LOP3.LUT R0, R0, 0xffff, RZ, 0xc0, !PT ;  /* 0x0000ffff00007812 */ /* 0x002fe400078ec0ff */
[----:B---3--:R-:W-:-:S09]  /*00c0*/  LOP3.LUT R6, R6, 0xffff, RZ, 0xc0, !PT ;  /* 0x0000ffff06067812 */ /* 0x008fd200078ec0ff */
[----:B--2-4-:R-:W-:Y:S05]  /*00d0*/  @!P0 BRA `(.L_x_0) ;  /* 0x0000000400888947 */ /* 0x014fea0003800000 */
[----:B------:R-:W-:Y:S01]  /*00e0*/  ULOP3.LUT UR4, UR4, 0xffff, URZ, 0xc0, !UPT ;  /* 0x0000ffff04047892 */ /* 0x000fe2000f8ec0ff */
[----:B------:R-:W-:Y:S01]  /*00f0*/  LOP3.LUT R7, R7, 0xffff, RZ, 0xc0, !PT ;  /* 0x0000ffff07077812 */ /* 0x000fe200078ec0ff */
[----:B------:R-:W0:Y:S01]  /*0100*/  LDC.64 R2, c[0x0][0x388] ;  /* 0x0000e200ff027b82 */ /* 0x000e220000000a00 */
[----:B------:R-:W-:Y:S01]  /*0110*/  ULOP3.LUT UR5, UR5, 0xffff, URZ, 0xc0, !UPT ;  /* 0x0000ffff05057892 */ /* 0x000fe2000f8ec0ff */
[----:B------:R-:W-:Y:S01]  /*0120*/  LOP3.LUT R9, R9, 0xffff, RZ, 0xc0, !PT ;  /* 0x0000ffff09097812 */ /* 0x000fe200078ec0ff */
[----:B------:R-:W-:Y:S01]  /*0130*/  BSSY.RECONVERGENT B1, `(.L_x_1) ;  /* 0x000005b000017945 */ /* 0x000fe20003800200 */
[----:B------:R-:W-:-:S03]  /*0140*/  IMAD R6, R7, UR4, R6 ;  /* 0x0000000407067c24 */ /* 0x000fc6000f8e0206 */
[----:B------:R-:W-:Y:S01]  /*0150*/  BSSY.RELIABLE B0, `(.L_x_2) ;  /* 0x000004c000007945 */ /* 0x000fe20003800100 */
[----:B------:R-:W-:Y:S01]  /*0160*/  SHF.R.S32.HI R22, RZ, 0x1f, R11 ;  /* 0x0000001fff167819 */ /* 0x000fe2000001140b */
[----:B------:R-:W-:Y:S01]  /*0170*/  IMAD R0, R9, UR5, R0 ;  /* 0x0000000509007c24 */ /* 0x000fe2000f8e0200 */
[----:B------:R-:W1:Y:S01]  /*0180*/  LDC.64 R4, c[0x0][0x390] ;  /* 0x0000e400ff047b82 */ /* 0x000e620000000a00 */
[----:B------:R-:W-:-:S03]  /*0190*/  IMAD R15, R6, R11, RZ ;  /* 0x0000000b060f7224 */ /* 0x000fc600078e02ff */
[----:B------:R-:W-:Y:S02]  /*01a0*/  SHF.R.S32.HI R6, RZ, 0x1f, R0 ;  /* 0x0000001fff067819 */ /* 0x000fe40000011400 */
[----:B------:R-:W-:-:S03]  /*01b0*/  IADD3 R10, PT, PT, R15, R11, RZ ;  /* 0x0000000b0f0a7210 */ /* 0x000fc60007ffe0ff */
[----:B------:R-:W-:Y:S01]  /*01c0*/  IMAD.SHL.U32 R7, R6, 0x4, RZ ;  /* 0x0000000406077824 */ /* 0x000fe200078e00ff */
[C---:B------:R-:W-:Y:S02]  /*01d0*/  ISETP.GE.AND P0, PT, R15.reuse, R10, PT ;  /* 0x0000000a0f00720c */ /* 0x040fe40003f06270 */
[----:B------:R-:W-:Y:S01]  /*01e0*/  SHF.R.S32.HI R6, RZ, 0x1f, R15 ;  /* 0x0000001fff067819 */ /* 0x000fe2000001140f */
[----:B0-----:R-:W-:-:S04]  /*01f0*/  IMAD.WIDE.U32 R16, R15, 0x4, R2 ;  /* 0x000000040f107825 */ /* 0x001fc800078e0002 */
[----:B------:R-:W-:Y:S02]  /*0200*/  IMAD.SHL.U32 R3, R6, 0x4, RZ ;  /* 0x0000000406037824 */ /* 0x000fe400078e00ff */
[----:B-1----:R-:W-:-:S04]  /*0210*/  IMAD.WIDE.U32 R4, R0, 0x4, R4 ;  /* 0x0000000400047825 */ /* 0x002fc800078e0004 */
[----:B------:R-:W-:Y:S01]  /*0220*/  IMAD.IADD R3, R17, 0x1, R3 ;  /* 0x0000000111037824 */ /* 0x000fe200078e0203 */
[----:B------:R-:W-:Y:S02]  /*0230*/  IADD3 R5, PT, PT, R5, R7, RZ ;  /* 0x0000000705057210 */ /* 0x000fe40007ffe0ff */
[----:B------:R-:W-:Y:S01]  /*0240*/  MOV R17, R15 ;  /* 0x0000000f00117202 */ /* 0x000fe20000000f00 */
[----:B------:R-:W-:Y:S06]  /*0250*/  @P0 BRA `(.L_x_3) ;  /* 0x0000000000ec0947 */ /* 0x000fec0003800000 */
[----:B------:R-:W-:Y:S01]  /*0260*/  IMAD.IADD R2, R10, 0x1, -R15 ;  /* 0x000000010a027824 */ /* 0x000fe200078e0a0f */
[----:B------:R-:W-:Y:S01]  /*0270*/  BSSY.RECONVERGENT B2, `(.L_x_4) ;  /* 0x0000021000027945 */ /* 0x000fe20003800200 */
[----:B------:R-:W-:-:S03]  /*0280*/  PLOP3.LUT P0, PT, PT, PT, PT, 0x80, 0x8 ;  /* 0x000000000008781c */ /* 0x000fc60003f0f070 */
[----:B------:R-:W-:-:S13]  /*0290*/  ISETP.GT.AND P1, PT, R2, 0x3, PT ;  /* 0x000000030200780c */ /* 0x000fda0003f24270 */
[----:B------:R-:W-:Y:S05]  /*02a0*/  @!P1 BRA `(.L_x_5) ;  /* 0x0000000000749947 */ /* 0x000fea0003800000 */
[----:B------:R-:W-:Y:S02]  /*02b0*/  PLOP3.LUT P0, PT, PT, PT, PT, 0x8, 0x80 ;  /* 0x000000000080781c */ /* 0x000fe40003f0e170 */
[----:B------:R-:W-:-:S11]  /*02c0*/  IADD3 R18, PT, PT, R10, -0x3, RZ ;  /* 0xfffffffd0a127810 */ /* 0x000fd60007ffe0ff */
.L_x_6:
[----:B------:R-:W-:Y:S01]  /*02d0*/  IMAD.WIDE.U32 R6, R11, 0x4, R4 ;  /* 0x000000040b067825 */ /* 0x000fe200078e0004 */
[----:B------:R-:W-:Y:S01]  /*02e0*/  MOV R2, R16 ;  /* 0x0000001000027202 */ /* 0x000fe20000000f00 */
[----:B------:R-:W2:Y:S02]  /*02f0*/  LDG.E R5, desc[UR6][R4.64] ;  /* 0x0000000604057981 */ /* 0x000ea4000c1e1900 */
[----:B------:R-:W-:Y:S02]  /*0300*/  IMAD.SHL.U32 R19, R22, 0x4, RZ ;  /* 0x0000000416137824 */ /* 0x000fe400078e00ff */
[----:B------:R-:W2:Y:S03]  /*0310*/  LDG.E R16, desc[UR6][R2.64] ;  /* 0x0000000602107981 */ /* 0x000ea6000c1e1900 */
[----:B------:R-:W-:Y:S01]  /*0320*/  IADD3 R7, PT, PT, R7, R19, RZ ;  /* 0x0000001307077210 */ /* 0x000fe20007ffe0ff */
[----:B------:R-:W3:Y:S02]  /*0330*/  LDG.E R23, desc[UR6][R2.64+0x4] ;  /* 0x0000040602177981 */ /* 0x000ee4000c1e1900 */
[----:B------:R-:W-:-:S02]  /*0340*/  IMAD.WIDE.U32 R8, R11, 0x4, R6 ;  /* 0x000000040b087825 */ /* 0x000fc400078e0006 */
[----:B------:R-:W4:Y:S02]  /*0350*/  LDG.E R24, desc[UR6][R2.64+0x8] ;  /* 0x0000080602187981 */ /* 0x000f24000c1e1900 */
[----:B------:R-:W-:Y:S02]  /*0360*/  IMAD.IADD R9, R19, 0x1, R9 ;  /* 0x0000000113097824 */ /* 0x000fe400078e0209 */
[----:B------:R-:W3:Y:S01]  /*0370*/  LDG.E R6, desc[UR6][R6.64] ;  /* 0x0000000606067981 */ /* 0x000ee2000c1e1900 */
[----:B------:R-:W-:-:S03]  /*0380*/  IMAD.WIDE.U32 R12, R11, 0x4, R8 ;  /* 0x000000040b0c7825 */ /* 0x000fc600078e0008 */
[----:B------:R0:W5:Y:S01]  /*0390*/  LDG.E R21, desc[UR6][R2.64+0xc] ;  /* 0x00000c0602157981 */ /* 0x000162000c1e1900 */
[----:B------:R-:W-:-:S03]  /*03a0*/  IMAD.IADD R13, R19, 0x1, R13 ;  /* 0x00000001130d7824 */ /* 0x000fc600078e020d */
[----:B------:R-:W4:Y:S04]  /*03b0*/  LDG.E R8, desc[UR6][R8.64] ;  /* 0x0000000608087981 */ /* 0x000f28000c1e1900 */
[----:B------:R-:W5:Y:S01]  /*03c0*/  LDG.E R20, desc[UR6][R12.64] ;  /* 0x000000060c147981 */ /* 0x000f62000c1e1900 */
[----:B------:R-:W-:-:S04]  /*03d0*/  IADD3 R15, PT, PT, R15, 0x4, RZ ;  /* 0x000000040f0f7810 */ /* 0x000fc80007ffe0ff */
[----:B------:R-:W-:Y:S01]  /*03e0*/  ISETP.GE.AND P1, PT, R15, R18, PT ;  /* 0x000000120f00720c */ /* 0x000fe20003f26270 */
[----:B--2---:R-:W-:Y:S01]  /*03f0*/  IMAD R5, R5, R16, R14 ;  /* 0x0000001005057224 */ /* 0x004fe200078e020e */
[----:B------:R-:W-:-:S03]  /*0400*/  IADD3 R16, P2, PT, R2, 0x10, RZ ;  /* 0x0000001002107810 */ /* 0x000fc60007f5e0ff */
[----:B---3--:R-:W-:Y:S02]  /*0410*/  IMAD R23, R6, R23, R5 ;  /* 0x0000001706177224 */ /* 0x008fe400078e0205 */
[----:B------:R-:W-:-:S04]  /*0420*/  IMAD.WIDE.U32 R4, R11, 0x4, R12 ;  /* 0x000000040b047825 */ /* 0x000fc800078e000c */
[----:B----4-:R-:W-:Y:S01]  /*0430*/  IMAD R8, R8, R24, R23 ;  /* 0x0000001808087224 */ /* 0x010fe200078e0217 */
[----:B------:R-:W-:Y:S01]  /*0440*/  IADD3 R5, PT, PT, R19, R5, RZ ;  /* 0x0000000513057210 */ /* 0x000fe20007ffe0ff */
[----:B0-----:R-:W-:Y:S02]  /*0450*/  IMAD.X R3, RZ, RZ, R3, P2 ;  /* 0x000000ffff037224 */ /* 0x001fe400010e0603 */
[----:B-----5:R-:W-:Y:S01]  /*0460*/  IMAD R14, R20, R21, R8 ;  /* 0x00000015140e7224 */ /* 0x020fe200078e0208 */
[----:B------:R-:W-:Y:S06]  /*0470*/  @!P1 BRA `(.L_x_6) ;  /* 0xfffffffc00949947 */ /* 0x000fec000383ffff */
.L_x_5:
[----:B------:R-:W-:Y:S05]  /*0480*/  BSYNC.RECONVERGENT B2 ;  /* 0x0000000000027941 */ /* 0x000fea0003800200 */
.L_x_4:
[----:B------:R-:W-:Y:S01]  /*0490*/  IMAD.IADD R2, R10, 0x1, -R15 ;  /* 0x000000010a027824 */ /* 0x000fe200078e0a0f */
[----:B------:R-:W-:Y:S04]  /*04a0*/  BSSY.RECONVERGENT B2, `(.L_x_7) ;  /* 0x0000013000027945 */ /* 0x000fe80003800200 */
[----:B------:R-:W-:-:S13]  /*04b0*/  ISETP.GT.AND P1, PT, R2, 0x1, PT ;  /* 0x000000010200780c */ /* 0x000fda0003f24270 */
[----:B------:R-:W-:Y:S05]  /*04c0*/  @!P1 BRA `(.L_x_8) ;  /* 0x0000000000409947 */ /* 0x000fea0003800000 */
[----:B------:R-:W-:Y:S01]  /*04d0*/  IMAD.WIDE.U32 R6, R11, 0x4, R4 ;  /* 0x000000040b067825 */ /* 0x000fe200078e0004 */
[----:B------:R-:W-:Y:S01]  /*04e0*/  SHF.L.U32 R19, R22, 0x2, RZ ;  /* 0x0000000216137819 */ /* 0x000fe200000006ff */
[----:B------:R0:W2:Y:S02]  /*04f0*/  LDG.E R9, desc[UR6][R4.64] ;  /* 0x0000000604097981 */ /* 0x0000a4000c1e1900 */
[----:B------:R-:W-:Y:S01]  /*0500*/  IMAD.MOV.U32 R2, RZ, RZ, R16 ;  /* 0x000000ffff027224 */ /* 0x000fe200078e0010 */
[----:B------:R-:W-:-:S04]  /*0510*/  IADD3 R7, PT, PT, R19, R7, RZ ;  /* 0x0000000713077210 */ /* 0x000fc80007ffe0ff */
[----:B------:R-:W2:Y:S04]  /*0520*/  LDG.E R8, desc[UR6][R2.64] ;  /* 0x0000000602087981 */ /* 0x000ea8000c1e1900 */
[----:B------:R1:W3:Y:S04]  /*0530*/  LDG.E R12, desc[UR6][R2.64+0x4] ;  /* 0x00000406020c7981 */ /* 0x0002e8000c1e1900 */
[----:B------:R-:W3:Y:S01]  /*0540*/  LDG.E R13, desc[UR6][R6.64] ;  /* 0x00000006060d7981 */ /* 0x000ee2000c1e1900 */
[----:B------:R-:W-:Y:S01]  /*0550*/  IADD3 R16, P1, PT, R16, 0x8, RZ ;  /* 0x0000000810107810 */ /* 0x000fe20007f3e0ff */
[----:B0-----:R-:W-:Y:S01]  /*0560*/  IMAD.WIDE.U32 R4, R11, 0x4, R6 ;  /* 0x000000040b047825 */ /* 0x001fe200078e0006 */
[----:B------:R-:W-:-:S02]  /*0570*/  PLOP3.LUT P0, PT, PT, PT, PT, 0x8, 0x80 ;  /* 0x000000000080781c */ /* 0x000fc40003f0e170 */
[----:B------:R-:W-:Y:S01]  /*0580*/  IADD3 R15, PT, PT, R15, 0x2, RZ ;  /* 0x000000020f0f7810 */ /* 0x000fe20007ffe0ff */
[----:B------:R-:W-:Y:S02]  /*0590*/  IMAD.IADD R5, R19, 0x1, R5 ;  /* 0x0000000113057824 */ /* 0x000fe400078e0205 */
[----:B-1----:R-:W-:Y:S02]  /*05a0*/  IMAD.X R3, RZ, RZ, R3, P1 ;  /* 0x000000ffff037224 */ /* 0x002fe400008e0603 */
[----:B--2---:R-:W-:-:S04]  /*05b0*/  IMAD R8, R9, R8, R14 ;  /* 0x0000000809087224 */ /* 0x004fc800078e020e */
[----:B---3--:R-:W-:-:S07]  /*05c0*/  IMAD R14, R13, R12, R8 ;  /* 0x0000000c0d0e7224 */ /* 0x008fce00078e0208 */
.L_x_8:
[----:B------:R-:W-:Y:S05]  /*05d0*/  BSYNC.RECONVERGENT B2 ;  /* 0x0000000000027941 */ /* 0x000fea0003800200 */
.L_x_7:
[----:B------:R-:W-:-:S13]  /*05e0*/  ISETP.NE.OR P0, PT, R15, R10, P0 ;  /* 0x0000000a0f00720c */ /* 0x000fda0000705670 */
[----:B------:R-:W-:Y:S05]  /*05f0*/  @!P0 BREAK.RELIABLE B0 ;  /* 0x0000000000008942 */ /* 0x000fea0003800100 */
[----:B------:R-:W-:Y:S05]  /*0600*/  @!P0 BRA `(.L_x_9) ;  /* 0x0000000000348947 */ /* 0x000fea0003800000 */
.L_x_3:
[----:B------:R-:W-:Y:S05]  /*0610*/  BSYNC.RELIABLE B0 ;  /* 0x0000000000007941 */ /* 0x000fea0003800100 */
.L_x_2:
[----:B------:R-:W-:Y:S01]  /*0620*/  MOV R2, R16 ;  /* 0x0000001000027202 */ /* 0x000fe20000000f00 */
[----:B------:R0:W2:Y:S05]  /*0630*/  LDG.E R7, desc[UR6][R4.64] ;  /* 0x0000000604077981 */ /* 0x0000aa000c1e1900 */
[----:B------:R1:W2:Y:S01]  /*0640*/  LDG.E R2, desc[UR6][R2.64] ;  /* 0x0000000602027981 */ /* 0x0002a2000c1e1900 */
[----:B------:R-:W-:-:S05]  /*0650*/  VIADD R15, R15, 0x1 ;  /* 0x000000010f0f7836 */ /* 0x000fca0000000000 */
[----:B------:R-:W-:Y:S01]  /*0660*/  ISETP.NE.AND P0, PT, R15, R10, PT ;  /* 0x0000000a0f00720c */ /* 0x000fe20003f05270 */
[----:B0-----:R-:W-:Y:S01]  /*0670*/  IMAD.WIDE.U32 R4, R11, 0x4, R4 ;  /* 0x000000040b047825 */ /* 0x001fe200078e0004 */
[----:B------:R-:W-:Y:S02]  /*0680*/  SHF.L.U32 R9, R22, 0x2, RZ ;  /* 0x0000000216097819 */ /* 0x000fe400000006ff */
[----:B------:R-:W-:-:S03]  /*0690*/  IADD3 R16, P1, PT, R16, 0x4, RZ ;  /* 0x0000000410107810 */ /* 0x000fc60007f3e0ff */
[----:B------:R-:W-:Y:S01]  /*06a0*/  IMAD.IADD R5, R5, 0x1, R9 ;  /* 0x0000000105057824 */ /* 0x000fe200078e0209 */
[----:B-1----:R-:W-:Y:S01]  /*06b0*/  IADD3.X R3, PT, PT, RZ, R3, RZ, P1, !PT ;  /* 0x00000003ff037210 */ /* 0x002fe20000ffe4ff */
[----:B--2---:R-:W-:-:S04]  /*06c0*/  IMAD R14, R7, R2, R14 ;  /* 0x00000002070e7224 */ /* 0x004fc800078e020e */
[----:B------:R-:W-:Y:S05]  /*06d0*/  @P0 BRA `(.L_x_2) ;  /* 0xfffffffc00d00947 */ /* 0x000fea000383ffff */
.L_x_9:
[----:B------:R-:W-:Y:S05]  /*06e0*/  BSYNC.RECONVERGENT B1 ;  /* 0x0000000000017941 */ /* 0x000fea0003800200 */
.L_x_1:
[----:B------:R-:W-:Y:S05]  /*06f0*/  BRA `(.L_x_10) ;  /* 0x00000000001c7947 */ /* 0x000fea0003800000 */
.L_x_0:
[----:B------:R-:W-:Y:S01]  /*0700*/  ULOP3.LUT UR4, UR4, 0xffff, URZ, 0xc0, !UPT ;  /* 0x0000ffff04047892 */ /* 0x000fe2000f8ec0ff */
[----:B------:R-:W-:Y:S01]  /*0710*/  LOP3.LUT R7, R7, 0xffff, RZ, 0xc0, !PT ;  /* 0x0000ffff07077812 */ /* 0x000fe200078ec0ff */
[----:B------:R-:W-:Y:S01]  /*0720*/  ULOP3.LUT UR5, UR5, 0xffff, URZ, 0xc0, !UPT ;  /* 0x0000ffff05057892 */ /* 0x000fe2000f8ec0ff */
[----:B------:R-:W-:-:S03]  /*0730*/  LOP3.LUT R9, R9, 0xffff, RZ, 0xc0, !PT ;  /* 0x0000ffff09097812 */ /* 0x000fc600078ec0ff */
[----:B------:R-:W-:Y:S02]  /*0740*/  IMAD R6, R7, UR4, R6 ;  /* 0x0000000407067c24 */ /* 0x000fe4000f8e0206 */
[----:B------:R-:W-:Y:S02]  /*0750*/  IMAD R0, R9, UR5, R0 ;  /* 0x0000000509007c24 */ /* 0x000fe4000f8e0200 */
[----:B------:R-:W-:-:S07]  /*0760*/  IMAD R17, R6, R11, RZ ;  /* 0x0000000b06117224 */ /* 0x000fce00078e02ff */
.L_x_10:
[----:B------:R-:W0:Y:S01]  /*0770*/  LDC.64 R2, c[0x0][0x380] ;  /* 0x0000e000ff027b82 */ /* 0x000e220000000a00 */
[----:B------:R-:W-:-:S05]  /*0780*/  IMAD.IADD R17, R17, 0x1, R0 ;  /* 0x0000000111117824 */ /* 0x000fca00078e0200 */
[----:B------:R-:W-:-:S04]  /*0790*/  SHF.R.S32.HI R0, RZ, 0x1f, R17 ;  /* 0x0000001fff007819 */ /* 0x000fc80000011411 */
[----:B------:R-:W-:Y:S01]  /*07a0*/  SHF.L.U32 R5, R0, 0x2, RZ ;  /* 0x0000000200057819 */ /* 0x000fe200000006ff */
[----:B0-----:R-:W-:-:S05]  /*07b0*/  IMAD.WIDE.U32 R2, R17, 0x4, R2 ;  /* 0x0000000411027825 */ /* 0x001fca00078e0002 */
[----:B------:R-:W-:-:S05]  /*07c0*/  IADD3 R3, PT, PT, R3, R5, RZ ;  /* 0x0000000503037210 */ /* 0x000fca0007ffe0ff */
[----:B------:R-:W-:Y:S01]  /*07d0*/  STG.E desc[UR6][R2.64], R14 ;  /* 0x0000000e02007986 */ /* 0x000fe2000c101906 */
[----:B------:R-:W-:Y:S05]  /*07e0*/  EXIT ;  /* 0x000000000000794d */ /* 0x000fea0003800000 */
.L_x_11:
[----:B------:R-:W-:-:S00]  /*07f0*/  BRA `(.L_x_11) ;  /* 0xfffffffc00fc7947 */ /* 0x000fc0000383ffff */
[----:B------:R-:W-:-:S00]  /*0800*/  NOP ;  /* 0x0000000000007918 */ /* 0x000fc00000000000 */
[----:B------:R-:W-:-:S00]  /*0810*/  NOP ;  /* 0x0000000000007918 */ /* 0x000fc00000000000 */
[----:B------:R-:W-:-:S00]  /*0820*/  NOP ;  /* 0x0000000000007918 */ /* 0x000fc00000000000 */
[----:B------:R-:W-:-:S00]  /*0830*/  NOP ;  /* 0x0000000000007918 */ /* 0x000fc00000000000 */
[----:B------:R-:W-:-:S00]  /*0840*/  NOP ;  /* 0x0000000000007918 */ /* 0x000fc00000000000 */
[----:B------:R-:W-:-:S00]  /*0850*/  NOP ;  /* 0x0000000000007918 */ /* 0x000fc00000000000 */
[----:B------:R-:W-:-:S00]  /*0860*/  NOP ;  /* 0x0000000000007918 */ /* 0x000fc00000000000 */
[----:B------:R-:W-:-:S00]  /*0870*/  NOP ;  /* 0x0000000000007918 */ /* 0x000fc00000000000 */
.L_x_12:


//--------------------- .nv.shared.reserved.0     --------------------------
	.section	.nv.shared.reserved.0,"aw",@nobits
	.weak		__nv_reservedSMEM_offset_0_alias
	.size		__nv_reservedSMEM_offset_0_alias, 0, 64
	.other		__nv_reservedSMEM_offset_0_alias,@"STO_CUDA_RESERVED_SHARED STV_DEFAULT"
__nv_reservedSMEM_offset_0_alias:
	.zero		0
	.zero		64


//--------------------- .nv.constant0.matrixMul   --------------------------
	.section	.nv.constant0.matrixMul,"a",@progbits
	.sectionflags	@""
	.align	4
.nv.constant0.matrixMul:
	.zero		924


//--------------------- SYMBOLS --------------------------

	.type		.nv.reservedSmem.offset0,@object
	.size		.nv.reservedSmem.offset0,0x4
